//
// Generated by NVIDIA NVVM Compiler
//
// Compiler Build ID: CL-32688072
// Cuda compilation tools, release 12.1, V12.1.105
// Based on NVVM 7.0.1
//

.version 8.1
.target sm_75
.address_size 64

	// .globl	add_block_sums
.extern .shared .align 16 .b8 sdata[];

.visible .entry add_block_sums(
	.param .u64 add_block_sums_param_0,
	.param .u64 add_block_sums_param_1,
	.param .u64 add_block_sums_param_2,
	.param .u64 add_block_sums_param_3,
	.param .u64 add_block_sums_param_4
)
{
	.reg .pred 	%p<3>;
	.reg .b32 	%r<11>;
	.reg .b64 	%rd<19>;


	ld.param.u64 	%rd5, [add_block_sums_param_0];
	ld.param.u64 	%rd6, [add_block_sums_param_1];
	ld.param.u64 	%rd7, [add_block_sums_param_2];
	ld.param.u64 	%rd8, [add_block_sums_param_3];
	mov.u32 	%r3, %ctaid.x;
	shl.b32 	%r4, %r3, 1;
	mov.u32 	%r1, %ntid.x;
	mov.u32 	%r5, %tid.x;
	mad.lo.s32 	%r6, %r4, %r1, %r5;
	cvt.u64.u32 	%rd1, %r6;
	cvta.to.global.u64 	%rd9, %rd8;
	mul.wide.u32 	%rd10, %r3, 4;
	add.s64 	%rd11, %rd9, %rd10;
	ld.global.u32 	%r2, [%rd11];
	setp.ge.u64 	%p1, %rd1, %rd6;
	@%p1 bra 	$L__BB0_3;

	cvta.to.global.u64 	%rd12, %rd5;
	shl.b64 	%rd13, %rd1, 2;
	add.s64 	%rd2, %rd12, %rd13;
	ld.global.u32 	%r7, [%rd2];
	add.s32 	%r8, %r7, %r2;
	cvta.to.global.u64 	%rd14, %rd7;
	add.s64 	%rd3, %rd14, %rd13;
	st.global.u32 	[%rd3], %r8;
	cvt.u64.u32 	%rd4, %r1;
	add.s64 	%rd15, %rd1, %rd4;
	setp.ge.u64 	%p2, %rd15, %rd6;
	@%p2 bra 	$L__BB0_3;

	shl.b64 	%rd16, %rd4, 2;
	add.s64 	%rd17, %rd2, %rd16;
	ld.global.u32 	%r9, [%rd17];
	add.s32 	%r10, %r9, %r2;
	add.s64 	%rd18, %rd3, %rd16;
	st.global.u32 	[%rd18], %r10;

$L__BB0_3:
	ret;

}
	// .globl	scan
.visible .entry scan(
	.param .u64 scan_param_0,
	.param .u64 scan_param_1,
	.param .u64 scan_param_2,
	.param .u64 scan_param_3,
	.param .u64 scan_param_4,
	.param .u64 scan_param_5
)
{
	.reg .pred 	%p<13>;
	.reg .b32 	%r<56>;
	.reg .b64 	%rd<71>;


	ld.param.u64 	%rd22, [scan_param_0];
	ld.param.u64 	%rd23, [scan_param_1];
	ld.param.u64 	%rd24, [scan_param_2];
	ld.param.u64 	%rd25, [scan_param_3];
	ld.param.u64 	%rd26, [scan_param_4];
	ld.param.u64 	%rd27, [scan_param_5];
	mov.u32 	%r4, %tid.x;
	cvt.u64.u32 	%rd1, %r4;
	mov.u32 	%r5, %ntid.x;
	cvt.u64.u32 	%rd2, %r5;
	add.s64 	%rd3, %rd1, %rd2;
	shl.b32 	%r6, %r4, 2;
	mov.u32 	%r7, sdata;
	add.s32 	%r1, %r7, %r6;
	mov.u32 	%r8, 0;
	st.shared.u32 	[%r1], %r8;
	cvt.u32.u64 	%r9, %rd3;
	shl.b32 	%r10, %r9, 2;
	add.s32 	%r11, %r7, %r10;
	st.shared.u32 	[%r11], %r8;
	add.s64 	%rd4, %rd1, %rd26;
	setp.ge.u64 	%p1, %rd4, %rd27;
	@%p1 bra 	$L__BB1_2;

	cvt.u32.u64 	%r12, %rd4;
	shl.b32 	%r13, %r12, 2;
	add.s32 	%r15, %r7, %r13;
	st.shared.u32 	[%r15], %r8;

$L__BB1_2:
	bar.sync 	0;
	mov.u32 	%r17, %ctaid.x;
	cvt.u64.u32 	%rd5, %r17;
	mul.lo.s64 	%rd28, %rd5, %rd26;
	add.s64 	%rd6, %rd28, %rd1;
	setp.ge.u64 	%p2, %rd6, %rd23;
	cvt.u32.u64 	%r18, %rd1;
	shr.u32 	%r19, %r18, 3;
	and.b32  	%r20, %r19, 536870908;
	add.s32 	%r2, %r1, %r20;
	shr.u64 	%rd29, %rd3, 5;
	add.s64 	%rd30, %rd29, %rd3;
	cvt.u32.u64 	%r21, %rd30;
	shl.b32 	%r22, %r21, 2;
	add.s32 	%r3, %r7, %r22;
	@%p2 bra 	$L__BB1_5;

	cvta.to.global.u64 	%rd31, %rd22;
	shl.b64 	%rd32, %rd6, 2;
	add.s64 	%rd7, %rd31, %rd32;
	ld.global.u32 	%r24, [%rd7];
	st.shared.u32 	[%r2], %r24;
	add.s64 	%rd33, %rd6, %rd2;
	setp.ge.u64 	%p3, %rd33, %rd23;
	@%p3 bra 	$L__BB1_5;

	shl.b64 	%rd34, %rd2, 2;
	add.s64 	%rd35, %rd7, %rd34;
	ld.global.u32 	%r25, [%rd35];
	st.shared.u32 	[%r3], %r25;

$L__BB1_5:
	shr.u64 	%rd66, %rd26, 1;
	setp.eq.s64 	%p4, %rd66, 0;
	mov.u64 	%rd69, 0;
	@%p4 bra 	$L__BB1_11;

	shl.b64 	%rd38, %rd1, 1;
	mov.u64 	%rd67, 1;
	or.b64  	%rd9, %rd38, 1;

$L__BB1_7:
	mov.u64 	%rd11, %rd67;
	bar.sync 	0;
	setp.le.u64 	%p5, %rd66, %rd1;
	@%p5 bra 	$L__BB1_9;

	mul.lo.s64 	%rd39, %rd11, %rd9;
	add.s64 	%rd40, %rd39, -1;
	add.s64 	%rd41, %rd40, %rd11;
	shr.u64 	%rd42, %rd40, 5;
	add.s64 	%rd43, %rd42, %rd40;
	shr.u64 	%rd44, %rd41, 5;
	add.s64 	%rd45, %rd44, %rd41;
	cvt.u32.u64 	%r26, %rd43;
	shl.b32 	%r27, %r26, 2;
	add.s32 	%r29, %r7, %r27;
	cvt.u32.u64 	%r30, %rd45;
	shl.b32 	%r31, %r30, 2;
	add.s32 	%r32, %r7, %r31;
	ld.shared.u32 	%r33, [%r32];
	ld.shared.u32 	%r34, [%r29];
	add.s32 	%r35, %r33, %r34;
	st.shared.u32 	[%r32], %r35;

$L__BB1_9:
	shl.b64 	%rd67, %rd11, 1;
	shr.u64 	%rd66, %rd66, 1;
	setp.ne.s64 	%p6, %rd66, 0;
	@%p6 bra 	$L__BB1_7;

	and.b64  	%rd69, %rd11, 9223372036854775807;

$L__BB1_11:
	setp.ne.s32 	%p7, %r18, 0;
	@%p7 bra 	$L__BB1_13;

	add.s64 	%rd46, %rd26, -1;
	shr.u64 	%rd47, %rd46, 5;
	add.s64 	%rd48, %rd46, %rd47;
	cvt.u32.u64 	%r37, %rd48;
	shl.b32 	%r38, %r37, 2;
	add.s32 	%r40, %r7, %r38;
	ld.shared.u32 	%r41, [%r40];
	mov.u32 	%r42, 0;
	cvta.to.global.u64 	%rd49, %rd25;
	shl.b64 	%rd50, %rd5, 2;
	add.s64 	%rd51, %rd49, %rd50;
	st.global.u32 	[%rd51], %r41;
	st.shared.u32 	[%r40], %r42;

$L__BB1_13:
	setp.lt.u64 	%p8, %rd26, 2;
	@%p8 bra 	$L__BB1_18;

	shl.b64 	%rd53, %rd1, 1;
	mov.u64 	%rd70, 1;
	or.b64  	%rd16, %rd53, 1;

$L__BB1_15:
	bar.sync 	0;
	setp.le.u64 	%p9, %rd70, %rd1;
	@%p9 bra 	$L__BB1_17;

	mul.lo.s64 	%rd54, %rd69, %rd16;
	add.s64 	%rd55, %rd54, -1;
	add.s64 	%rd56, %rd55, %rd69;
	shr.u64 	%rd57, %rd55, 5;
	add.s64 	%rd58, %rd57, %rd55;
	shr.u64 	%rd59, %rd56, 5;
	add.s64 	%rd60, %rd59, %rd56;
	cvt.u32.u64 	%r43, %rd58;
	shl.b32 	%r44, %r43, 2;
	add.s32 	%r46, %r7, %r44;
	ld.shared.u32 	%r47, [%r46];
	cvt.u32.u64 	%r48, %rd60;
	shl.b32 	%r49, %r48, 2;
	add.s32 	%r50, %r7, %r49;
	ld.shared.u32 	%r51, [%r50];
	st.shared.u32 	[%r46], %r51;
	ld.shared.u32 	%r52, [%r50];
	add.s32 	%r53, %r52, %r47;
	st.shared.u32 	[%r50], %r53;

$L__BB1_17:
	shl.b64 	%rd70, %rd70, 1;
	shr.u64 	%rd69, %rd69, 1;
	setp.lt.u64 	%p10, %rd70, %rd26;
	@%p10 bra 	$L__BB1_15;

$L__BB1_18:
	bar.sync 	0;
	@%p2 bra 	$L__BB1_21;

	ld.shared.u32 	%r54, [%r2];
	cvta.to.global.u64 	%rd61, %rd24;
	shl.b64 	%rd62, %rd6, 2;
	add.s64 	%rd21, %rd61, %rd62;
	st.global.u32 	[%rd21], %r54;
	add.s64 	%rd63, %rd6, %rd2;
	setp.ge.u64 	%p12, %rd63, %rd23;
	@%p12 bra 	$L__BB1_21;

	ld.shared.u32 	%r55, [%r3];
	shl.b64 	%rd64, %rd2, 2;
	add.s64 	%rd65, %rd21, %rd64;
	st.global.u32 	[%rd65], %r55;

$L__BB1_21:
	ret;

}



// ===== COMPILED SASS (sm_100) =====

	.target	sm_100

	.elftype	@"ET_EXEC"


//--------------------- .note.nv.tkinfo           --------------------------
	.section	.note.nv.tkinfo,"",@"SHT_NOTE"
	.sectionflags	@"SHF_NOTE_NV_TKINFO"
	.tkinfo
        /*0018*/ 	.word	0x00000002
        /*0030*/ 	.string	""
        /*0030*/ 	.string	"ptxas"
        /*0030*/ 	.string	"Cuda compilation tools, release 13.0, V13.0.88"
        /*0030*/ 	.string	"Build cuda_13.0.r13.0/compiler.36424714_0"
        /*0030*/ 	.string	"-arch sm_100 "



//--------------------- .note.nv.cuinfo           --------------------------
	.section	.note.nv.cuinfo,"",@"SHT_NOTE"
	.sectionflags	@"SHF_NOTE_NV_CUINFO"
        /*0018*/ 	.short	0x0002
        /*001a*/ 	.short	0x004b
        /*001c*/ 	.short	0x0082
	.zero		2


//--------------------- .nv.info                  --------------------------
	.section	.nv.info,"",@"SHT_CUDA_INFO"
	.align	4


	//----- nvinfo : EIATTR_REGCOUNT
	.align		4
        /*0000*/ 	.byte	0x04, 0x2f
        /*0002*/ 	.short	(.L_1 - .L_0)
	.align		4
.L_0:
        /*0004*/ 	.word	index@(add_block_sums)
        /*0008*/ 	.word	0x0000000c


	//----- nvinfo : EIATTR_FRAME_SIZE
	.align		4
.L_1:
        /*000c*/ 	.byte	0x04, 0x11
        /*000e*/ 	.short	(.L_3 - .L_2)
	.align		4
.L_2:
        /*0010*/ 	.word	index@(add_block_sums)
        /*0014*/ 	.word	0x00000000


	//----- nvinfo : EIATTR_REGCOUNT
	.align		4
.L_3:
        /*0018*/ 	.byte	0x04, 0x2f
        /*001a*/ 	.short	(.L_5 - .L_4)
	.align		4
.L_4:
        /*001c*/ 	.word	index@(scan)
        /*0020*/ 	.word	0x00000012


	//----- nvinfo : EIATTR_FRAME_SIZE
	.align		4
.L_5:
        /*0024*/ 	.byte	0x04, 0x11
        /*0026*/ 	.short	(.L_7 - .L_6)
	.align		4
.L_6:
        /*0028*/ 	.word	index@(scan)
        /*002c*/ 	.word	0x00000000


	//----- nvinfo : EIATTR_MIN_STACK_SIZE
	.align		4
.L_7:
        /*0030*/ 	.byte	0x04, 0x12
        /*0032*/ 	.short	(.L_9 - .L_8)
	.align		4
.L_8:
        /*0034*/ 	.word	index@(scan)
        /*0038*/ 	.word	0x00000000


	//----- nvinfo : EIATTR_MIN_STACK_SIZE
	.align		4
.L_9:
        /*003c*/ 	.byte	0x04, 0x12
        /*003e*/ 	.short	(.L_11 - .L_10)
	.align		4
.L_10:
        /*0040*/ 	.word	index@(add_block_sums)
        /*0044*/ 	.word	0x00000000
.L_11:


//--------------------- .nv.compat                --------------------------
	.section	.nv.compat,"",@"SHT_CUDA_COMPAT_INFO"
	.align	4
        /*0000*/ 	.byte	0x02, 0x09, 0x00, 0x00, 0x02, 0x02, 0x01, 0x00, 0x02, 0x05, 0x05, 0x00, 0x03, 0x07, 0x01, 0x01
        /*0010*/ 	.byte	0x02, 0x03, 0x00, 0x00, 0x02, 0x06, 0x01, 0x00, 0x04, 0x0b, 0x08, 0x00, 0x09, 0x00, 0x00, 0x00
        /*0020*/ 	.byte	0x00, 0x00, 0x00, 0x00


//--------------------- .nv.info.scan             --------------------------
	.section	.nv.info.scan,"",@"SHT_CUDA_INFO"
	.sectionflags	@""
	.align	4


	//----- nvinfo : EIATTR_CUDA_API_VERSION
	.align		4
        /*0000*/ 	.byte	0x04, 0x37
        /*0002*/ 	.short	(.L_13 - .L_12)
.L_12:
        /*0004*/ 	.word	0x00000082


	//----- nvinfo : EIATTR_KPARAM_INFO
	.align		4
.L_13:
        /*0008*/ 	.byte	0x04, 0x17
        /*000a*/ 	.short	(.L_15 - .L_14)
.L_14:
        /*000c*/ 	.word	0x00000000
        /*0010*/ 	.short	0x0005
        /*0012*/ 	.short	0x0028
        /*0014*/ 	.byte	0x00, 0xf0, 0x21, 0x00


	//----- nvinfo : EIATTR_KPARAM_INFO
	.align		4
.L_15:
        /*0018*/ 	.byte	0x04, 0x17
        /*001a*/ 	.short	(.L_17 - .L_16)
.L_16:
        /*001c*/ 	.word	0x00000000
        /*0020*/ 	.short	0x0004
        /*0022*/ 	.short	0x0020
        /*0024*/ 	.byte	0x00, 0xf0, 0x21, 0x00


	//----- nvinfo : EIATTR_KPARAM_INFO
	.align		4
.L_17:
        /*0028*/ 	.byte	0x04, 0x17
        /*002a*/ 	.short	(.L_19 - .L_18)
.L_18:
        /*002c*/ 	.word	0x00000000
        /*0030*/ 	.short	0x0003
        /*0032*/ 	.short	0x0018
        /*0034*/ 	.byte	0x00, 0xf0, 0x21, 0x00


	//----- nvinfo : EIATTR_KPARAM_INFO
	.align		4
.L_19:
        /*0038*/ 	.byte	0x04, 0x17
        /*003a*/ 	.short	(.L_21 - .L_20)
.L_20:
        /*003c*/ 	.word	0x00000000
        /*0040*/ 	.short	0x0002
        /*0042*/ 	.short	0x0010
        /*0044*/ 	.byte	0x00, 0xf0, 0x21, 0x00


	//----- nvinfo : EIATTR_KPARAM_INFO
	.align		4
.L_21:
        /*0048*/ 	.byte	0x04, 0x17
        /*004a*/ 	.short	(.L_23 - .L_22)
.L_22:
        /*004c*/ 	.word	0x00000000
        /*0050*/ 	.short	0x0001
        /*0052*/ 	.short	0x0008
        /*0054*/ 	.byte	0x00, 0xf0, 0x21, 0x00


	//----- nvinfo : EIATTR_KPARAM_INFO
	.align		4
.L_23:
        /*0058*/ 	.byte	0x04, 0x17
        /*005a*/ 	.short	(.L_25 - .L_24)
.L_24:
        /*005c*/ 	.word	0x00000000
        /*0060*/ 	.short	0x0000
        /*0062*/ 	.short	0x0000
        /*0064*/ 	.byte	0x00, 0xf0, 0x21, 0x00


	//----- nvinfo : EIATTR_SPARSE_MMA_MASK
	.align		4
.L_25:
        /*0068*/ 	.byte	0x03, 0x50
        /*006a*/ 	.short	0x0000


	//----- nvinfo : EIATTR_MAXREG_COUNT
	.align		4
        /*006c*/ 	.byte	0x03, 0x1b
        /*006e*/ 	.short	0x00ff


	//----- nvinfo : EIATTR_NUM_BARRIERS
	.align		4
        /*0070*/ 	.byte	0x02, 0x4c
        /*0072*/ 	.byte	0x01
	.zero		1


	//----- nvinfo : EIATTR_MERCURY_ISA_VERSION
	.align		4
        /*0074*/ 	.byte	0x03, 0x5f
        /*0076*/ 	.short	0x0101


	//----- nvinfo : EIATTR_VRC_CTA_INIT_COUNT
	.align		4
        /*0078*/ 	.byte	0x02, 0x4a
	.zero		1
	.zero		1


	//----- nvinfo : EIATTR_EXIT_INSTR_OFFSETS
	.align		4
        /*007c*/ 	.byte	0x04, 0x1c
        /*007e*/ 	.short	(.L_27 - .L_26)


	//   ....[0]....
.L_26:
        /*0080*/ 	.word	0x00000a00


	//   ....[1]....
        /*0084*/ 	.word	0x00000ab0


	//   ....[2]....
        /*0088*/ 	.word	0x00000b00


	//----- nvinfo : EIATTR_CRS_STACK_SIZE
	.align		4
.L_27:
        /*008c*/ 	.byte	0x04, 0x1e
        /*008e*/ 	.short	(.L_29 - .L_28)
.L_28:
        /*0090*/ 	.word	0x00000000


	//----- nvinfo : EIATTR_CBANK_PARAM_SIZE
	.align		4
.L_29:
        /*0094*/ 	.byte	0x03, 0x19
        /*0096*/ 	.short	0x0030


	//----- nvinfo : EIATTR_PARAM_CBANK
	.align		4
        /*0098*/ 	.byte	0x04, 0x0a
        /*009a*/ 	.short	(.L_31 - .L_30)
	.align		4
.L_30:
        /*009c*/ 	.word	index@(.nv.constant0.scan)
        /*00a0*/ 	.short	0x0380
        /*00a2*/ 	.short	0x0030


	//----- nvinfo : EIATTR_SW_WAR
	.align		4
.L_31:
        /*00a4*/ 	.byte	0x04, 0x36
        /*00a6*/ 	.short	(.L_33 - .L_32)
.L_32:
        /*00a8*/ 	.word	0x00000008
.L_33:


//--------------------- .nv.info.add_block_sums   --------------------------
	.section	.nv.info.add_block_sums,"",@"SHT_CUDA_INFO"
	.sectionflags	@""
	.align	4


	//----- nvinfo : EIATTR_CUDA_API_VERSION
	.align		4
        /*0000*/ 	.byte	0x04, 0x37
        /*0002*/ 	.short	(.L_35 - .L_34)
.L_34:
        /*0004*/ 	.word	0x00000082


	//----- nvinfo : EIATTR_KPARAM_INFO
	.align		4
.L_35:
        /*0008*/ 	.byte	0x04, 0x17
        /*000a*/ 	.short	(.L_37 - .L_36)
.L_36:
        /*000c*/ 	.word	0x00000000
        /*0010*/ 	.short	0x0004
        /*0012*/ 	.short	0x0020
        /*0014*/ 	.byte	0x00, 0xf0, 0x21, 0x00


	//----- nvinfo : EIATTR_KPARAM_INFO
	.align		4
.L_37:
        /*0018*/ 	.byte	0x04, 0x17
        /*001a*/ 	.short	(.L_39 - .L_38)
.L_38:
        /*001c*/ 	.word	0x00000000
        /*0020*/ 	.short	0x0003
        /*0022*/ 	.short	0x0018
        /*0024*/ 	.byte	0x00, 0xf0, 0x21, 0x00


	//----- nvinfo : EIATTR_KPARAM_INFO
	.align		4
.L_39:
        /*0028*/ 	.byte	0x04, 0x17
        /*002a*/ 	.short	(.L_41 - .L_40)
.L_40:
        /*002c*/ 	.word	0x00000000
        /*0030*/ 	.short	0x0002
        /*0032*/ 	.short	0x0010
        /*0034*/ 	.byte	0x00, 0xf0, 0x21, 0x00


	//----- nvinfo : EIATTR_KPARAM_INFO
	.align		4
.L_41:
        /*0038*/ 	.byte	0x04, 0x17
        /*003a*/ 	.short	(.L_43 - .L_42)
.L_42:
        /*003c*/ 	.word	0x00000000
        /*0040*/ 	.short	0x0001
        /*0042*/ 	.short	0x0008
        /*0044*/ 	.byte	0x00, 0xf0, 0x21, 0x00


	//----- nvinfo : EIATTR_KPARAM_INFO
	.align		4
.L_43:
        /*0048*/ 	.byte	0x04, 0x17
        /*004a*/ 	.short	(.L_45 - .L_44)
.L_44:
        /*004c*/ 	.word	0x00000000
        /*0050*/ 	.short	0x0000
        /*0052*/ 	.short	0x0000
        /*0054*/ 	.byte	0x00, 0xf0, 0x21, 0x00


	//----- nvinfo : EIATTR_SPARSE_MMA_MASK
	.align		4
.L_45:
        /*0058*/ 	.byte	0x03, 0x50
        /*005a*/ 	.short	0x0000


	//----- nvinfo : EIATTR_MAXREG_COUNT
	.align		4
        /*005c*/ 	.byte	0x03, 0x1b
        /*005e*/ 	.short	0x00ff


	//----- nvinfo : EIATTR_MERCURY_ISA_VERSION
	.align		4
        /*0060*/ 	.byte	0x03, 0x5f
        /*0062*/ 	.short	0x0101


	//----- nvinfo : EIATTR_VRC_CTA_INIT_COUNT
	.align		4
        /*0064*/ 	.byte	0x02, 0x4a
	.zero		1
	.zero		1


	//----- nvinfo : EIATTR_EXIT_INSTR_OFFSETS
	.align		4
        /*0068*/ 	.byte	0x04, 0x1c
        /*006a*/ 	.short	(.L_47 - .L_46)


	//   ....[0]....
.L_46:
        /*006c*/ 	.word	0x000000a0


	//   ....[1]....
        /*0070*/ 	.word	0x000001d0


	//   ....[2]....
        /*0074*/ 	.word	0x00000270


	//----- nvinfo : EIATTR_CBANK_PARAM_SIZE
	.align		4
.L_47:
        /*0078*/ 	.byte	0x03, 0x19
        /*007a*/ 	.short	0x0028


	//----- nvinfo : EIATTR_PARAM_CBANK
	.align		4
        /*007c*/ 	.byte	0x04, 0x0a
        /*007e*/ 	.short	(.L_49 - .L_48)
	.align		4
.L_48:
        /*0080*/ 	.word	index@(.nv.constant0.add_block_sums)
        /*0084*/ 	.short	0x0380
        /*0086*/ 	.short	0x0028


	//----- nvinfo : EIATTR_SW_WAR
	.align		4
.L_49:
        /*0088*/ 	.byte	0x04, 0x36
        /*008a*/ 	.short	(.L_51 - .L_50)
.L_50:
        /*008c*/ 	.word	0x00000008
.L_51:


//--------------------- .nv.callgraph             --------------------------
	.section	.nv.callgraph,"",@"SHT_CUDA_CALLGRAPH"
	.align	4
	.sectionentsize	8
	.align		4
        /*0000*/ 	.word	0x00000000
	.align		4
        /*0004*/ 	.word	0xffffffff
	.align		4
        /*0008*/ 	.word	0x00000000
	.align		4
        /*000c*/ 	.word	0xfffffffe
	.align		4
        /*0010*/ 	.word	0x00000000
	.align		4
        /*0014*/ 	.word	0xfffffffd
	.align		4
        /*0018*/ 	.word	0x00000000
	.align		4
        /*001c*/ 	.word	0xfffffffc


//--------------------- .text.scan                --------------------------
	.section	.text.scan,"ax",@progbits
	.align	128
        .global         scan
        .type           scan,@function
        .size           scan,(.L_x_14 - scan)
        .other          scan,@"STO_CUDA_ENTRY STV_DEFAULT"
scan:
.text.scan:
[----:B------:R-:W-:Y:S01]  /*0000*/  LDC R1, c[0x0][0x37c] ;  /* 0x0000df00ff017b82 */ /* 0x000fe20000000800 */
[----:B------:R-:W0:Y:S01]  /*0010*/  S2R R2, SR_TID.X ;  /* 0x0000000000027919 */ /* 0x000e220000002100 */
[----:B------:R-:W0:Y:S06]  /*0020*/  LDCU.128 UR8, c[0x0][0x3a0] ;  /* 0x00007400ff0877ac */ /* 0x000e2c0008000c00 */
[----:B------:R-:W1:Y:S01]  /*0030*/  LDC R7, c[0x0][0x360] ;  /* 0x0000d800ff077b82 */ /* 0x000e620000000800 */
[----:B------:R-:W-:Y:S01]  /*0040*/  IMAD.MOV.U32 R3, RZ, RZ, RZ ;  /* 0x000000ffff037224 */ /* 0x000fe200078e00ff */
[----:B------:R-:W2:Y:S01]  /*0050*/  S2R R11, SR_CTAID.X ;  /* 0x00000000000b7919 */ /* 0x000ea20000002500 */
[----:B------:R-:W3:Y:S01]  /*0060*/  LDCU.64 UR14, c[0x0][0x388] ;  /* 0x00007100ff0e77ac */ /* 0x000ee20008000a00 */
[----:B------:R-:W-:Y:S01]  /*0070*/  BSSY.RECONVERGENT B0, `(.L_x_0) ;  /* 0x000002a000007945 */ /* 0x000fe20003800200 */
[----:B------:R-:W-:-:S03]  /*0080*/  UMOV UR4, 0x400 ;  /* 0x0000040000047882 */ /* 0x000fc60000000000 */
[----:B------:R-:W4:Y:S01]  /*0090*/  S2UR UR7, SR_CgaCtaId ;  /* 0x00000000000779c3 */ /* 0x000f220000008800 */
[----:B------:R-:W1:Y:S01]  /*00a0*/  LDCU.64 UR12, c[0x0][0x358] ;  /* 0x00006b00ff0c77ac */ /* 0x000e620008000a00 */
[----:B0-----:R-:W-:Y:S01]  /*00b0*/  IADD3 R12, P0, PT, R2, UR8, RZ ;  /* 0x00000008020c7c10 */ /* 0x001fe2000ff1e0ff */
[----:B----4-:R-:W-:-:S03]  /*00c0*/  ULEA UR7, UR7, UR4, 0x18 ;  /* 0x0000000407077291 */ /* 0x010fc6000f8ec0ff */
[----:B------:R-:W-:Y:S01]  /*00d0*/  ISETP.GE.U32.AND P1, PT, R12, UR10, PT ;  /* 0x0000000a0c007c0c */ /* 0x000fe2000bf26070 */
[----:B------:R-:W-:Y:S01]  /*00e0*/  IMAD.X R0, RZ, RZ, UR9, P0 ;  /* 0x00000009ff007e24 */ /* 0x000fe200080e06ff */
[C---:B-1----:R-:W-:Y:S01]  /*00f0*/  IADD3 R15, P0, PT, R2.reuse, R7, RZ ;  /* 0x00000007020f7210 */ /* 0x042fe20007f1e0ff */
[C---:B--2---:R-:W-:Y:S01]  /*0100*/  IMAD.WIDE.U32 R4, R11.reuse, UR8, R2 ;  /* 0x000000080b047c25 */ /* 0x044fe2000f8e0002 */
[----:B------:R-:W-:Y:S02]  /*0110*/  LEA R8, R2, UR7, 0x2 ;  /* 0x0000000702087c11 */ /* 0x000fe4000f8e10ff */
[----:B------:R-:W-:Y:S01]  /*0120*/  ISETP.GE.U32.AND.EX P1, PT, R0, UR11, PT, P1 ;  /* 0x0000000b00007c0c */ /* 0x000fe2000bf26110 */
[----:B------:R-:W-:Y:S01]  /*0130*/  IMAD.X R6, RZ, RZ, RZ, P0 ;  /* 0x000000ffff067224 */ /* 0x000fe200000e06ff */
[----:B---3--:R-:W-:Y:S01]  /*0140*/  ISETP.GE.U32.AND P0, PT, R4, UR14, PT ;  /* 0x0000000e04007c0c */ /* 0x008fe2000bf06070 */
[----:B------:R-:W-:Y:S01]  /*0150*/  IMAD R9, R11, UR9, R5 ;  /* 0x000000090b097c24 */ /* 0x000fe2000f8e0205 */
[C---:B------:R-:W-:Y:S01]  /*0160*/  LEA R10, R15.reuse, UR7, 0x2 ;  /* 0x000000070f0a7c11 */ /* 0x040fe2000f8e10ff */
[----:B------:R0:W-:Y:S01]  /*0170*/  STS [R8], RZ ;  /* 0x000000ff08007388 */ /* 0x0001e20000000800 */
[----:B------:R-:W-:-:S02]  /*0180*/  SHF.R.U64 R6, R15, 0x5, R6 ;  /* 0x000000050f067819 */ /* 0x000fc40000001206 */
[----:B------:R-:W-:Y:S01]  /*0190*/  ISETP.GE.U32.AND.EX P0, PT, R9, UR15, PT, P0 ;  /* 0x0000000f09007c0c */ /* 0x000fe2000bf06100 */
[----:B------:R0:W-:Y:S01]  /*01a0*/  STS [R10], RZ ;  /* 0x000000ff0a007388 */ /* 0x0001e20000000800 */
[----:B------:R-:W-:Y:S01]  /*01b0*/  SHF.R.U32.HI R0, RZ, 0x3, R2 ;  /* 0x00000003ff007819 */ /* 0x000fe20000011602 */
[----:B------:R-:W-:Y:S02]  /*01c0*/  IMAD.IADD R6, R6, 0x1, R15 ;  /* 0x0000000106067824 */ /* 0x000fe400078e020f */
[----:B------:R-:W-:Y:S02]  /*01d0*/  @!P1 LEA R12, R12, UR7, 0x2 ;  /* 0x000000070c0c9c11 */ /* 0x000fe4000f8e10ff */
[----:B------:R-:W-:Y:S02]  /*01e0*/  LOP3.LUT R13, R0, 0x1ffffffc, RZ, 0xc0, !PT ;  /* 0x1ffffffc000d7812 */ /* 0x000fe400078ec0ff */
[----:B------:R-:W-:Y:S01]  /*01f0*/  LEA R6, R6, UR7, 0x2 ;  /* 0x0000000706067c11 */ /* 0x000fe2000f8e10ff */
[----:B------:R0:W-:Y:S02]  /*0200*/  @!P1 STS [R12], RZ ;  /* 0x000000ff0c009388 */ /* 0x0001e40000000800 */
[----:B------:R-:W-:Y:S01]  /*0210*/  IMAD.IADD R0, R8, 0x1, R13 ;  /* 0x0000000108007824 */ /* 0x000fe200078e020d */
[----:B------:R-:W-:Y:S06]  /*0220*/  BAR.SYNC.DEFER_BLOCKING 0x0 ;  /* 0x0000000000007b1d */ /* 0x000fec0000010000 */
[----:B------:R-:W-:Y:S05]  /*0230*/  @P0 BRA `(.L_x_1) ;  /* 0x0000000000340947 */ /* 0x000fea0003800000 */
[----:B------:R-:W1:Y:S01]  /*0240*/  LDCU.64 UR4, c[0x0][0x380] ;  /* 0x00007000ff0477ac */ /* 0x000e620008000a00 */
[----:B0-----:R-:W-:-:S04]  /*0250*/  IADD3 R8, P2, PT, R7, R4, RZ ;  /* 0x0000000407087210 */ /* 0x001fc80007f5e0ff */
[----:B------:R-:W-:Y:S01]  /*0260*/  ISETP.GE.U32.AND P1, PT, R8, UR14, PT ;  /* 0x0000000e08007c0c */ /* 0x000fe2000bf26070 */
[----:B------:R-:W-:-:S05]  /*0270*/  IMAD.X R8, RZ, RZ, R9, P2 ;  /* 0x000000ffff087224 */ /* 0x000fca00010e0609 */
[----:B------:R-:W-:Y:S02]  /*0280*/  ISETP.GE.U32.AND.EX P1, PT, R8, UR15, PT, P1 ;  /* 0x0000000f08007c0c */ /* 0x000fe4000bf26110 */
[----:B-1----:R-:W-:-:S04]  /*0290*/  LEA R12, P2, R4, UR4, 0x2 ;  /* 0x00000004040c7c11 */ /* 0x002fc8000f8410ff */
[----:B------:R-:W-:-:S07]  /*02a0*/  LEA.HI.X R13, R4, UR5, R9, 0x2, P2 ;  /* 0x00000005040d7c11 */ /* 0x000fce00090f1409 */
[----:B------:R-:W-:-:S04]  /*02b0*/  @!P1 LEA R14, P2, R7, R12, 0x2 ;  /* 0x0000000c070e9211 */ /* 0x000fc800078410ff */
[----:B------:R-:W-:Y:S02]  /*02c0*/  @!P1 LEA.HI.X R15, R7, R13, RZ, 0x2, P2 ;  /* 0x0000000d070f9211 */ /* 0x000fe400010f14ff */
[----:B------:R-:W2:Y:S04]  /*02d0*/  LDG.E R13, desc[UR12][R12.64] ;  /* 0x0000000c0c0d7981 */ /* 0x000ea8000c1e1900 */
[----:B------:R-:W3:Y:S04]  /*02e0*/  @!P1 LDG.E R15, desc[UR12][R14.64] ;  /* 0x0000000c0e0f9981 */ /* 0x000ee8000c1e1900 */
[----:B--2---:R1:W-:Y:S04]  /*02f0*/  STS [R0], R13 ;  /* 0x0000000d00007388 */ /* 0x0043e80000000800 */
[----:B---3--:R1:W-:Y:S02]  /*0300*/  @!P1 STS [R6], R15 ;  /* 0x0000000f06009388 */ /* 0x0083e40000000800 */
.L_x_1:
[----:B------:R-:W-:Y:S05]  /*0310*/  BSYNC.RECONVERGENT B0 ;  /* 0x0000000000007941 */ /* 0x000fea0003800200 */
.L_x_0:
[----:B------:R-:W-:Y:S02]  /*0320*/  USHF.R.U64 UR4, UR8, 0x1, UR9 ;  /* 0x0000000108047899 */ /* 0x000fe40008001209 */
[----:B------:R-:W-:Y:S02]  /*0330*/  USHF.R.U32.HI UR8, URZ, 0x1, UR9 ;  /* 0x00000001ff087899 */ /* 0x000fe40008011609 */
[----:B------:R-:W-:Y:S01]  /*0340*/  UISETP.NE.U32.AND UP0, UPT, UR4, URZ, UPT ;  /* 0x000000ff0400728c */ /* 0x000fe2000bf05070 */
[----:B------:R-:W-:Y:S01]  /*0350*/  UMOV UR5, URZ ;  /* 0x000000ff00057c82 */ /* 0x000fe20008000000 */
[----:B------:R-:W-:Y:S02]  /*0360*/  UMOV UR6, URZ ;  /* 0x000000ff00067c82 */ /* 0x000fe40008000000 */
[----:B------:R-:W-:-:S09]  /*0370*/  UISETP.NE.AND.EX UP0, UPT, UR8, URZ, UPT, UP0 ;  /* 0x000000ff0800728c */ /* 0x000fd2000bf05300 */
[----:B------:R-:W-:Y:S05]  /*0380*/  BRA.U !UP0, `(.L_x_2) ;  /* 0x0000000108a87547 */ /* 0x000fea000b800000 */
[----:B0-----:R-:W-:Y:S01]  /*0390*/  IMAD.SHL.U32 R10, R2, 0x2, RZ ;  /* 0x00000002020a7824 */ /* 0x001fe200078e00ff */
[----:B------:R-:W-:Y:S01]  /*03a0*/  SHF.R.U32.HI R8, RZ, 0x1f, R2 ;  /* 0x0000001fff087819 */ /* 0x000fe20000011602 */
[----:B------:R-:W-:Y:S01]  /*03b0*/  UMOV UR6, UR4 ;  /* 0x0000000400067c82 */ /* 0x000fe20008000000 */
[----:B------:R-:W-:Y:S01]  /*03c0*/  UMOV UR5, 0x1 ;  /* 0x0000000100057882 */ /* 0x000fe20000000000 */
[----:B------:R-:W-:Y:S01]  /*03d0*/  UMOV UR4, URZ ;  /* 0x000000ff00047c82 */ /* 0x000fe20008000000 */
[----:B------:R-:W-:-:S07]  /*03e0*/  LOP3.LUT R10, R10, 0x1, RZ, 0xfc, !PT ;  /* 0x000000010a0a7812 */ /* 0x000fce00078efcff */
.L_x_5:
[----:B------:R-:W-:Y:S01]  /*03f0*/  IMAD.U32 R12, RZ, RZ, UR8 ;  /* 0x00000008ff0c7e24 */ /* 0x000fe2000f8e00ff */
[----:B------:R-:W-:Y:S01]  /*0400*/  BAR.SYNC.DEFER_BLOCKING 0x0 ;  /* 0x0000000000007b1d */ /* 0x000fe20000010000 */
[----:B------:R-:W-:Y:S01]  /*0410*/  ISETP.LT.U32.AND P1, PT, R2, UR6, PT ;  /* 0x0000000602007c0c */ /* 0x000fe2000bf21070 */
[----:B------:R-:W-:Y:S02]  /*0420*/  USHF.R.U64 UR6, UR6, 0x1, UR8 ;  /* 0x0000000106067899 */ /* 0x000fe40008001208 */
[----:B------:R-:W-:Y:S01]  /*0430*/  USHF.R.U32.HI UR8, URZ, 0x1, UR8 ;  /* 0x00000001ff087899 */ /* 0x000fe20008011608 */
[----:B------:R-:W-:Y:S01]  /*0440*/  ISETP.GT.U32.AND.EX P1, PT, R12, RZ, PT, P1 ;  /* 0x000000ff0c00720c */ /* 0x000fe20003f24110 */
[----:B------:R-:W-:Y:S01]  /*0450*/  UMOV UR9, UR5 ;  /* 0x0000000500097c82 */ /* 0x000fe20008000000 */
[----:B------:R-:W-:Y:S01]  /*0460*/  UMOV UR10, UR4 ;  /* 0x00000004000a7c82 */ /* 0x000fe20008000000 */
[----:B------:R-:W-:Y:S10]  /*0470*/  BSSY.RECONVERGENT B0, `(.L_x_3) ;  /* 0x0000014000007945 */ /* 0x000ff40003800200 */
[----:B0-----:R-:W-:Y:S05]  /*0480*/  @!P1 BRA `(.L_x_4) ;  /* 0x0000000000489947 */ /* 0x001fea0003800000 */
[----:B------:R-:W-:Y:S02]  /*0490*/  IMAD.MOV.U32 R12, RZ, RZ, -0x1 ;  /* 0xffffffffff0c7424 */ /* 0x000fe400078e00ff */
[----:B-1----:R-:W-:Y:S02]  /*04a0*/  IMAD.MOV.U32 R13, RZ, RZ, -0x1 ;  /* 0xffffffffff0d7424 */ /* 0x002fe400078e00ff */
[C---:B------:R-:W-:Y:S02]  /*04b0*/  IMAD R15, R10.reuse, UR4, RZ ;  /* 0x000000040a0f7c24 */ /* 0x040fe4000f8e02ff */
[----:B------:R-:W-:-:S04]  /*04c0*/  IMAD.WIDE.U32 R12, R10, UR5, R12 ;  /* 0x000000050a0c7c25 */ /* 0x000fc8000f8e000c */
[----:B------:R-:W-:Y:S01]  /*04d0*/  IMAD R15, R8, UR5, R15 ;  /* 0x00000005080f7c24 */ /* 0x000fe2000f8e020f */
[----:B------:R-:W-:-:S03]  /*04e0*/  IADD3 R14, P1, PT, R12, UR5, RZ ;  /* 0x000000050c0e7c10 */ /* 0x000fc6000ff3e0ff */
[----:B------:R-:W-:-:S05]  /*04f0*/  IMAD.IADD R15, R13, 0x1, R15 ;  /* 0x000000010d0f7824 */ /* 0x000fca00078e020f */
[----:B------:R-:W-:Y:S02]  /*0500*/  IADD3.X R13, PT, PT, R15, UR4, RZ, P1, !PT ;  /* 0x000000040f0d7c10 */ /* 0x000fe40008ffe4ff */
[----:B------:R-:W-:Y:S02]  /*0510*/  SHF.R.U64 R15, R12, 0x5, R15 ;  /* 0x000000050c0f7819 */ /* 0x000fe4000000120f */
[----:B------:R-:W-:-:S03]  /*0520*/  SHF.R.U64 R13, R14, 0x5, R13 ;  /* 0x000000050e0d7819 */ /* 0x000fc6000000120d */
[----:B------:R-:W-:Y:S02]  /*0530*/  IMAD.IADD R12, R15, 0x1, R12 ;  /* 0x000000010f0c7824 */ /* 0x000fe400078e020c */
[----:B------:R-:W-:-:S03]  /*0540*/  IMAD.IADD R13, R13, 0x1, R14 ;  /* 0x000000010d0d7824 */ /* 0x000fc600078e020e */
[----:B------:R-:W-:Y:S02]  /*0550*/  LEA R12, R12, UR7, 0x2 ;  /* 0x000000070c0c7c11 */ /* 0x000fe4000f8e10ff */
[----:B------:R-:W-:-:S03]  /*0560*/  LEA R13, R13, UR7, 0x2 ;  /* 0x000000070d0d7c11 */ /* 0x000fc6000f8e10ff */
[----:B------:R-:W-:Y:S04]  /*0570*/  LDS R15, [R12] ;  /* 0x000000000c0f7984 */ /* 0x000fe80000000800 */
[----:B------:R-:W0:Y:S02]  /*0580*/  LDS R14, [R13] ;  /* 0x000000000d0e7984 */ /* 0x000e240000000800 */
[----:B0-----:R-:W-:-:S05]  /*0590*/  IMAD.IADD R14, R14, 0x1, R15 ;  /* 0x000000010e0e7824 */ /* 0x001fca00078e020f */
[----:B------:R0:W-:Y:S02]  /*05a0*/  STS [R13], R14 ;  /* 0x0000000e0d007388 */ /* 0x0001e40000000800 */
.L_x_4:
[----:B------:R-:W-:Y:S05]  /*05b0*/  BSYNC.RECONVERGENT B0 ;  /* 0x0000000000007941 */ /* 0x000fea0003800200 */
.L_x_3:
[----:B------:R-:W-:Y:S02]  /*05c0*/  UISETP.NE.U32.AND UP0, UPT, UR6, URZ, UPT ;  /* 0x000000ff0600728c */ /* 0x000fe4000bf05070 */
[----:B------:R-:W-:Y:S02]  /*05d0*/  USHF.L.U64.HI UR4, UR5, 0x1, UR4 ;  /* 0x0000000105047899 */ /* 0x000fe40008010204 */
[----:B------:R-:W-:Y:S02]  /*05e0*/  UISETP.NE.AND.EX UP0, UPT, UR8, URZ, UPT, UP0 ;  /* 0x000000ff0800728c */ /* 0x000fe4000bf05300 */
[----:B------:R-:W-:-:S07]  /*05f0*/  USHF.L.U32 UR5, UR5, 0x1, URZ ;  /* 0x0000000105057899 */ /* 0x000fce00080006ff */
[----:B------:R-:W-:Y:S05]  /*0600*/  BRA.U UP0, `(.L_x_5) ;  /* 0xfffffffd00787547 */ /* 0x000fea000b83ffff */
[----:B------:R-:W-:Y:S01]  /*0610*/  ULOP3.LUT UR6, UR10, 0x7fffffff, URZ, 0xc0, !UPT ;  /* 0x7fffffff0a067892 */ /* 0x000fe2000f8ec0ff */
[----:B------:R-:W-:-:S11]  /*0620*/  UMOV UR5, UR9 ;  /* 0x0000000900057c82 */ /* 0x000fd60008000000 */
.L_x_2:
[----:B------:R-:W-:Y:S01]  /*0630*/  ISETP.NE.AND P1, PT, R2, RZ, PT ;  /* 0x000000ff0200720c */ /* 0x000fe20003f25270 */
[----:B------:R-:W-:-:S12]  /*0640*/  BSSY.RECONVERGENT B0, `(.L_x_6) ;  /* 0x000000e000007945 */ /* 0x000fd80003800200 */
[----:B------:R-:W-:Y:S05]  /*0650*/  @P1 BRA `(.L_x_7) ;  /* 0x0000000000301947 */ /* 0x000fea0003800000 */
[----:B------:R-:W2:Y:S01]  /*0660*/  LDCU.64 UR8, c[0x0][0x3a0] ;  /* 0x00007400ff0877ac */ /* 0x000ea20008000a00 */
[----:B01----:R-:W0:Y:S01]  /*0670*/  LDC.64 R14, c[0x0][0x398] ;  /* 0x0000e600ff0e7b82 */ /* 0x003e220000000a00 */
[----:B--2---:R-:W-:-:S04]  /*0680*/  UIADD3 UR8, UP0, UPT, UR8, -0x1, URZ ;  /* 0xffffffff08087890 */ /* 0x004fc8000ff1e0ff */
[----:B------:R-:W-:Y:S01]  /*0690*/  UIADD3.X UR4, UPT, UPT, UR9, -0x1, URZ, UP0, !UPT ;  /* 0xffffffff09047890 */ /* 0x000fe200087fe4ff */
[----:B0-----:R-:W-:-:S03]  /*06a0*/  LEA R10, P1, R11, R14, 0x2 ;  /* 0x0000000e0b0a7211 */ /* 0x001fc600078210ff */
[----:B------:R-:W-:Y:S01]  /*06b0*/  USHF.R.U64 UR4, UR8, 0x5, UR4 ;  /* 0x0000000508047899 */ /* 0x000fe20008001204 */
[----:B------:R-:W-:-:S03]  /*06c0*/  LEA.HI.X R11, R11, R15, RZ, 0x2, P1 ;  /* 0x0000000f0b0b7211 */ /* 0x000fc600008f14ff */
[----:B------:R-:W-:-:S04]  /*06d0*/  UIADD3 UR4, UPT, UPT, UR4, UR8, URZ ;  /* 0x0000000804047290 */ /* 0x000fc8000fffe0ff */
[----:B------:R-:W-:-:S09]  /*06e0*/  ULEA UR4, UR4, UR7, 0x2 ;  /* 0x0000000704047291 */ /* 0x000fd2000f8e10ff */
[----:B------:R-:W0:Y:S04]  /*06f0*/  LDS R13, [UR4] ;  /* 0x00000004ff0d7984 */ /* 0x000e280008000800 */
[----:B------:R-:W-:Y:S04]  /*0700*/  STS [UR4], RZ ;  /* 0x000000ffff007988 */ /* 0x000fe80008000804 */
[----:B0-----:R2:W-:Y:S02]  /*0710*/  STG.E desc[UR12][R10.64], R13 ;  /* 0x0000000d0a007986 */ /* 0x0015e4000c10190c */
.L_x_7:
[----:B------:R-:W-:Y:S05]  /*0720*/  BSYNC.RECONVERGENT B0 ;  /* 0x0000000000007941 */ /* 0x000fea0003800200 */
.L_x_6:
[----:B------:R-:W3:Y:S02]  /*0730*/  LDCU.64 UR8, c[0x0][0x3a0] ;  /* 0x00007400ff0877ac */ /* 0x000ee40008000a00 */
[----:B---3--:R-:W-:-:S04]  /*0740*/  UISETP.GE.U32.AND UP0, UPT, UR8, 0x2, UPT ;  /* 0x000000020800788c */ /* 0x008fc8000bf06070 */
[----:B------:R-:W-:-:S09]  /*0750*/  UISETP.GE.U32.AND.EX UP0, UPT, UR9, URZ, UPT, UP0 ;  /* 0x000000ff0900728c */ /* 0x000fd2000bf06100 */
[----:B------:R-:W-:Y:S05]  /*0760*/  BRA.U !UP0, `(.L_x_8) ;  /* 0x0000000108a07547 */ /* 0x000fea000b800000 */
[----:B0-----:R-:W-:Y:S01]  /*0770*/  IMAD.SHL.U32 R12, R2, 0x2, RZ ;  /* 0x00000002020c7824 */ /* 0x001fe200078e00ff */
[----:B------:R-:W-:Y:S01]  /*0780*/  SHF.R.U32.HI R8, RZ, 0x1f, R2 ;  /* 0x0000001fff087819 */ /* 0x000fe20000011602 */
[----:B------:R-:W0:Y:S03]  /*0790*/  LDCU.64 UR10, c[0x0][0x3a0] ;  /* 0x00007400ff0a77ac */ /* 0x000e260008000a00 */
[----:B------:R-:W-:Y:S01]  /*07a0*/  LOP3.LUT R12, R12, 0x1, RZ, 0xfc, !PT ;  /* 0x000000010c0c7812 */ /* 0x000fe200078efcff */
[----:B------:R-:W-:Y:S01]  /*07b0*/  UMOV UR8, 0x1 ;  /* 0x0000000100087882 */ /* 0x000fe20000000000 */
[----:B------:R-:W-:-:S05]  /*07c0*/  UMOV UR4, URZ ;  /* 0x000000ff00047c82 */ /* 0x000fca0008000000 */
.L_x_11:
[----:B--2---:R-:W-:Y:S01]  /*07d0*/  IMAD.U32 R10, RZ, RZ, UR4 ;  /* 0x00000004ff0a7e24 */ /* 0x004fe2000f8e00ff */
[----:B------:R-:W-:Y:S01]  /*07e0*/  BAR.SYNC.DEFER_BLOCKING 0x0 ;  /* 0x0000000000007b1d */ /* 0x000fe20000010000 */
[----:B------:R-:W-:Y:S01]  /*07f0*/  ISETP.LT.U32.AND P1, PT, R2, UR8, PT ;  /* 0x0000000802007c0c */ /* 0x000fe2000bf21070 */
[----:B------:R-:W-:Y:S02]  /*0800*/  USHF.L.U64.HI UR4, UR8, 0x1, UR4 ;  /* 0x0000000108047899 */ /* 0x000fe40008010204 */
[----:B------:R-:W-:Y:S01]  /*0810*/  USHF.L.U32 UR8, UR8, 0x1, URZ ;  /* 0x0000000108087899 */ /* 0x000fe200080006ff */
[----:B------:R-:W-:Y:S01]  /*0820*/  ISETP.GT.U32.AND.EX P1, PT, R10, RZ, PT, P1 ;  /* 0x000000ff0a00720c */ /* 0x000fe20003f24110 */
[----:B------:R-:W-:-:S12]  /*0830*/  BSSY.RECONVERGENT B0, `(.L_x_9) ;  /* 0x0000016000007945 */ /* 0x000fd80003800200 */
[----:B------:R-:W-:Y:S05]  /*0840*/  @!P1 BRA `(.L_x_10) ;  /* 0x0000000000509947 */ /* 0x000fea0003800000 */
[----:B------:R-:W-:Y:S02]  /*0850*/  IMAD.MOV.U32 R10, RZ, RZ, -0x1 ;  /* 0xffffffffff0a7424 */ /* 0x000fe400078e00ff */
[----:B------:R-:W-:Y:S02]  /*0860*/  IMAD.MOV.U32 R11, RZ, RZ, -0x1 ;  /* 0xffffffffff0b7424 */ /* 0x000fe400078e00ff */
[C---:B-1----:R-:W-:Y:S02]  /*0870*/  IMAD R13, R12.reuse, UR6, RZ ;  /* 0x000000060c0d7c24 */ /* 0x042fe4000f8e02ff */
        /* <DEDUP_REMOVED lines=12> */
[----:B------:R-:W1:Y:S04]  /*0940*/  LDS R15, [R13] ;  /* 0x000000000d0f7984 */ /* 0x000e680000000800 */
[----:B-1----:R-:W-:Y:S04]  /*0950*/  STS [R10], R15 ;  /* 0x0000000f0a007388 */ /* 0x002fe80000000800 */
[----:B------:R-:W1:Y:S02]  /*0960*/  LDS R14, [R13] ;  /* 0x000000000d0e7984 */ /* 0x000e640000000800 */
[----:B-1----:R-:W-:-:S05]  /*0970*/  IMAD.IADD R14, R11, 0x1, R14 ;  /* 0x000000010b0e7824 */ /* 0x002fca00078e020e */
[----:B------:R2:W-:Y:S02]  /*0980*/  STS [R13], R14 ;  /* 0x0000000e0d007388 */ /* 0x0005e40000000800 */
.L_x_10:
[----:B0-----:R-:W-:Y:S05]  /*0990*/  BSYNC.RECONVERGENT B0 ;  /* 0x0000000000007941 */ /* 0x001fea0003800200 */
.L_x_9:
[----:B------:R-:W-:Y:S02]  /*09a0*/  UISETP.GE.U32.AND UP0, UPT, UR8, UR10, UPT ;  /* 0x0000000a0800728c */ /* 0x000fe4000bf06070 */
[----:B------:R-:W-:Y:S02]  /*09b0*/  USHF.R.U64 UR5, UR5, 0x1, UR6 ;  /* 0x0000000105057899 */ /* 0x000fe40008001206 */
[----:B------:R-:W-:Y:S02]  /*09c0*/  UISETP.GE.U32.AND.EX UP0, UPT, UR4, UR11, UPT, UP0 ;  /* 0x0000000b0400728c */ /* 0x000fe4000bf06100 */
[----:B------:R-:W-:-:S07]  /*09d0*/  USHF.R.U32.HI UR6, URZ, 0x1, UR6 ;  /* 0x00000001ff067899 */ /* 0x000fce0008011606 */
[----:B------:R-:W-:Y:S05]  /*09e0*/  BRA.U !UP0, `(.L_x_11) ;  /* 0xfffffffd08787547 */ /* 0x000fea000b83ffff */
.L_x_8:
[----:B------:R-:W-:Y:S06]  /*09f0*/  BAR.SYNC.DEFER_BLOCKING 0x0 ;  /* 0x0000000000007b1d */ /* 0x000fec0000010000 */
[----:B------:R-:W-:Y:S05]  /*0a00*/  @P0 EXIT ;  /* 0x000000000000094d */ /* 0x000fea0003800000 */
[----:B------:R-:W3:Y:S01]  /*0a10*/  LDS R5, [R0] ;  /* 0x0000000000057984 */ /* 0x000ee20000000800 */
[----:B------:R-:W4:Y:S01]  /*0a20*/  LDCU.64 UR6, c[0x0][0x388] ;  /* 0x00007100ff0677ac */ /* 0x000f220008000a00 */
[----:B------:R-:W-:Y:S01]  /*0a30*/  IADD3 R2, P1, PT, R7, R4, RZ ;  /* 0x0000000407027210 */ /* 0x000fe20007f3e0ff */
[----:B------:R-:W5:Y:S04]  /*0a40*/  LDCU.64 UR4, c[0x0][0x390] ;  /* 0x00007200ff0477ac */ /* 0x000f680008000a00 */
[----:B------:R-:W-:Y:S01]  /*0a50*/  IMAD.X R3, RZ, RZ, R9, P1 ;  /* 0x000000ffff037224 */ /* 0x000fe200008e0609 */
[----:B----4-:R-:W-:-:S04]  /*0a60*/  ISETP.GE.U32.AND P0, PT, R2, UR6, PT ;  /* 0x0000000602007c0c */ /* 0x010fc8000bf06070 */
[----:B------:R-:W-:Y:S02]  /*0a70*/  ISETP.GE.U32.AND.EX P0, PT, R3, UR7, PT, P0 ;  /* 0x0000000703007c0c */ /* 0x000fe4000bf06100 */
[----:B-----5:R-:W-:-:S04]  /*0a80*/  LEA R2, P1, R4, UR4, 0x2 ;  /* 0x0000000404027c11 */ /* 0x020fc8000f8210ff */
[----:B------:R-:W-:-:S05]  /*0a90*/  LEA.HI.X R3, R4, UR5, R9, 0x2, P1 ;  /* 0x0000000504037c11 */ /* 0x000fca00088f1409 */
[----:B---3--:R3:W-:Y:S02]  /*0aa0*/  STG.E desc[UR12][R2.64], R5 ;  /* 0x0000000502007986 */ /* 0x0087e4000c10190c */
[----:B------:R-:W-:Y:S05]  /*0ab0*/  @P0 EXIT ;  /* 0x000000000000094d */ /* 0x000fea0003800000 */
[----:B---3--:R-:W3:Y:S01]  /*0ac0*/  LDS R5, [R6] ;  /* 0x0000000006057984 */ /* 0x008ee20000000800 */
[----:B------:R-:W-:-:S04]  /*0ad0*/  LEA R2, P0, R7, R2, 0x2 ;  /* 0x0000000207027211 */ /* 0x000fc800078010ff */
[----:B------:R-:W-:-:S05]  /*0ae0*/  LEA.HI.X R3, R7, R3, RZ, 0x2, P0 ;  /* 0x0000000307037211 */ /* 0x000fca00000f14ff */
[----:B---3--:R-:W-:Y:S01]  /*0af0*/  STG.E desc[UR12][R2.64], R5 ;  /* 0x0000000502007986 */ /* 0x008fe2000c10190c */
[----:B------:R-:W-:Y:S05]  /*0b00*/  EXIT ;  /* 0x000000000000794d */ /* 0x000fea0003800000 */
.L_x_12:
[----:B------:R-:W-:-:S00]  /*0b10*/  BRA `(.L_x_12) ;  /* 0xfffffffc00fc7947 */ /* 0x000fc0000383ffff */
[----:B------:R-:W-:-:S00]  /*0b20*/  NOP ;  /* 0x0000000000007918 */ /* 0x000fc00000000000 */
        /* <DEDUP_REMOVED lines=13> */
.L_x_14:


//--------------------- .text.add_block_sums      --------------------------
	.section	.text.add_block_sums,"ax",@progbits
	.align	128
        .global         add_block_sums
        .type           add_block_sums,@function
        .size           add_block_sums,(.L_x_15 - add_block_sums)
        .other          add_block_sums,@"STO_CUDA_ENTRY STV_DEFAULT"
add_block_sums:
.text.add_block_sums:
[----:B------:R-:W-:Y:S01]  /*0000*/  LDC R1, c[0x0][0x37c] ;  /* 0x0000df00ff017b82 */ /* 0x000fe20000000800 */
[----:B------:R-:W0:Y:S01]  /*0010*/  S2R R5, SR_CTAID.X ;  /* 0x0000000000057919 */ /* 0x000e220000002500 */
[----:B------:R-:W1:Y:S01]  /*0020*/  LDCU UR6, c[0x0][0x360] ;  /* 0x00006c00ff0677ac */ /* 0x000e620008000800 */
[----:B------:R-:W1:Y:S01]  /*0030*/  S2R R3, SR_TID.X ;  /* 0x0000000000037919 */ /* 0x000e620000002100 */
[----:B------:R-:W2:Y:S01]  /*0040*/  LDCU.64 UR8, c[0x0][0x388] ;  /* 0x00007100ff0877ac */ /* 0x000ea20008000a00 */
[----:B0-----:R-:W-:-:S04]  /*0050*/  IMAD.SHL.U32 R0, R5, 0x2, RZ ;  /* 0x0000000205007824 */ /* 0x001fc800078e00ff */
[----:B-1----:R-:W-:Y:S02]  /*0060*/  IMAD R0, R0, UR6, R3 ;  /* 0x0000000600007c24 */ /* 0x002fe4000f8e0203 */
[----:B------:R-:W0:Y:S03]  /*0070*/  LDC.64 R2, c[0x0][0x398] ;  /* 0x0000e600ff027b82 */ /* 0x000e260000000a00 */
[----:B--2---:R-:W-:-:S04]  /*0080*/  ISETP.GE.U32.AND P0, PT, R0, UR8, PT ;  /* 0x0000000800007c0c */ /* 0x004fc8000bf06070 */
[----:B------:R-:W-:-:S13]  /*0090*/  ISETP.GE.U32.AND.EX P0, PT, RZ, UR9, PT, P0 ;  /* 0x00000009ff007c0c */ /* 0x000fda000bf06100 */
[----:B------:R-:W-:Y:S05]  /*00a0*/  @P0 EXIT ;  /* 0x000000000000094d */ /* 0x000fea0003800000 */
[----:B------:R-:W1:Y:S01]  /*00b0*/  LDCU.64 UR10, c[0x0][0x380] ;  /* 0x00007000ff0a77ac */ /* 0x000e620008000a00 */
[----:B------:R-:W-:Y:S01]  /*00c0*/  IMAD.SHL.U32 R6, R0, 0x4, RZ ;  /* 0x0000000400067824 */ /* 0x000fe200078e00ff */
[----:B------:R-:W-:Y:S01]  /*00d0*/  SHF.R.U32.HI R7, RZ, 0x1e, R0 ;  /* 0x0000001eff077819 */ /* 0x000fe20000011600 */
[----:B0-----:R-:W-:Y:S01]  /*00e0*/  IMAD.WIDE.U32 R2, R5, 0x4, R2 ;  /* 0x0000000405027825 */ /* 0x001fe200078e0002 */
[----:B------:R-:W0:Y:S02]  /*00f0*/  LDCU.64 UR4, c[0x0][0x358] ;  /* 0x00006b00ff0477ac */ /* 0x000e240008000a00 */
[----:B-1----:R-:W-:-:S04]  /*0100*/  IADD3 R4, P0, PT, R6, UR10, RZ ;  /* 0x0000000a06047c10 */ /* 0x002fc8000ff1e0ff */
[----:B------:R-:W-:Y:S01]  /*0110*/  IADD3.X R5, PT, PT, R7, UR11, RZ, P0, !PT ;  /* 0x0000000b07057c10 */ /* 0x000fe200087fe4ff */
[----:B0-----:R-:W2:Y:S01]  /*0120*/  LDG.E R8, desc[UR4][R2.64] ;  /* 0x0000000402087981 */ /* 0x001ea2000c1e1900 */
[----:B------:R-:W0:Y:S03]  /*0130*/  LDCU.64 UR10, c[0x0][0x390] ;  /* 0x00007200ff0a77ac */ /* 0x000e260008000a00 */
[----:B------:R-:W2:Y:S01]  /*0140*/  LDG.E R9, desc[UR4][R4.64] ;  /* 0x0000000404097981 */ /* 0x000ea2000c1e1900 */
[----:B------:R-:W-:-:S04]  /*0150*/  IADD3 R0, P1, PT, R0, UR6, RZ ;  /* 0x0000000600007c10 */ /* 0x000fc8000ff3e0ff */
[----:B------:R-:W-:Y:S01]  /*0160*/  ISETP.GE.U32.AND P0, PT, R0, UR8, PT ;  /* 0x0000000800007c0c */ /* 0x000fe2000bf06070 */
[----:B------:R-:W-:-:S05]  /*0170*/  IMAD.X R0, RZ, RZ, RZ, P1 ;  /* 0x000000ffff007224 */ /* 0x000fca00008e06ff */
[----:B------:R-:W-:Y:S02]  /*0180*/  ISETP.GE.U32.AND.EX P0, PT, R0, UR9, PT, P0 ;  /* 0x0000000900007c0c */ /* 0x000fe4000bf06100 */
[----:B0-----:R-:W-:-:S04]  /*0190*/  IADD3 R6, P1, PT, R6, UR10, RZ ;  /* 0x0000000a06067c10 */ /* 0x001fc8000ff3e0ff */
[----:B------:R-:W-:Y:S01]  /*01a0*/  IADD3.X R7, PT, PT, R7, UR11, RZ, P1, !PT ;  /* 0x0000000b07077c10 */ /* 0x000fe20008ffe4ff */
[----:B--2---:R-:W-:-:S05]  /*01b0*/  IMAD.IADD R9, R8, 0x1, R9 ;  /* 0x0000000108097824 */ /* 0x004fca00078e0209 */
[----:B------:R0:W-:Y:S01]  /*01c0*/  STG.E desc[UR4][R6.64], R9 ;  /* 0x0000000906007986 */ /* 0x0001e2000c101904 */
[----:B------:R-:W-:Y:S05]  /*01d0*/  @P0 EXIT ;  /* 0x000000000000094d */ /* 0x000fea0003800000 */
[----:B------:R-:W-:Y:S02]  /*01e0*/  USHF.L.U32 UR7, UR6, 0x2, URZ ;  /* 0x0000000206077899 */ /* 0x000fe400080006ff */
[----:B------:R-:W-:-:S04]  /*01f0*/  USHF.R.U32.HI UR8, URZ, 0x1e, UR6 ;  /* 0x0000001eff087899 */ /* 0x000fc80008011606 */
[----:B------:R-:W-:-:S04]  /*0200*/  IADD3 R2, P0, PT, R4, UR7, RZ ;  /* 0x0000000704027c10 */ /* 0x000fc8000ff1e0ff */
[----:B------:R-:W-:-:S06]  /*0210*/  IADD3.X R3, PT, PT, R5, UR8, RZ, P0, !PT ;  /* 0x0000000805037c10 */ /* 0x000fcc00087fe4ff */
[----:B------:R-:W0:Y:S01]  /*0220*/  LDG.E R3, desc[UR4][R2.64] ;  /* 0x0000000402037981 */ /* 0x000e22000c1e1900 */
[----:B------:R-:W-:-:S04]  /*0230*/  IADD3 R4, P0, PT, R6, UR7, RZ ;  /* 0x0000000706047c10 */ /* 0x000fc8000ff1e0ff */
[----:B------:R-:W-:Y:S01]  /*0240*/  IADD3.X R5, PT, PT, R7, UR8, RZ, P0, !PT ;  /* 0x0000000807057c10 */ /* 0x000fe200087fe4ff */
[----:B0-----:R-:W-:-:S05]  /*0250*/  IMAD.IADD R7, R8, 0x1, R3 ;  /* 0x0000000108077824 */ /* 0x001fca00078e0203 */
[----:B------:R-:W-:Y:S01]  /*0260*/  STG.E desc[UR4][R4.64], R7 ;  /* 0x0000000704007986 */ /* 0x000fe2000c101904 */
[----:B------:R-:W-:Y:S05]  /*0270*/  EXIT ;  /* 0x000000000000794d */ /* 0x000fea0003800000 */
.L_x_13:
        /* <DEDUP_REMOVED lines=16> */
.L_x_15:


//--------------------- .nv.shared.scan           --------------------------
	.section	.nv.shared.scan,"aw",@nobits
	.sectionflags	@""
	.align	16
	.zero		1024


//--------------------- .nv.shared.reserved.0     --------------------------
	.section	.nv.shared.reserved.0,"aw",@nobits
	.weak		__nv_reservedSMEM_offset_0_alias
	.size		__nv_reservedSMEM_offset_0_alias, 0, 64
	.other		__nv_reservedSMEM_offset_0_alias,@"STO_CUDA_RESERVED_SHARED STV_DEFAULT"
__nv_reservedSMEM_offset_0_alias:
	.zero		0
	.zero		64


//--------------------- .nv.shared.add_block_sums --------------------------
	.section	.nv.shared.add_block_sums,"aw",@nobits
	.sectionflags	@""
	.align	16
	.zero		1024


//--------------------- .nv.constant0.scan        --------------------------
	.section	.nv.constant0.scan,"a",@progbits
	.sectionflags	@""
	.align	4
.nv.constant0.scan:
	.zero		944


//--------------------- .nv.constant0.add_block_sums --------------------------
	.section	.nv.constant0.add_block_sums,"a",@progbits
	.sectionflags	@""
	.align	4
.nv.constant0.add_block_sums:
	.zero		936


//--------------------- SYMBOLS --------------------------

	.type		.nv.reservedSmem.offset0,@object
	.size		.nv.reservedSmem.offset0,0x4
	.type		.nv.reservedSmem.cap,@object
	.size		.nv.reservedSmem.cap,0x4
